	.headerflags	@"EF_CUDA_TEXMODE_UNIFIED EF_CUDA_64BIT_ADDRESS EF_CUDA_ACCELERATORS EF_CUDA_SM90 EF_CUDA_VIRTUAL_SM(EF_CUDA_SM90)"
	.elftype	@"ET_EXEC"


//--------------------- .nv.info                  --------------------------
	.section	.nv.info,"",@"SHT_CUDA_INFO"
	.align	4


	//----- nvinfo : EIATTR_REGCOUNT
	.align		4
        /*0000*/ 	.byte	0x04, 0x2f
        /*0002*/ 	.short	(.L_2 - .L_1)
	.align		4
.L_1:
        /*0004*/ 	.word	index@(triton_poi_fused_convolution_tanh_38)
        /*0008*/ 	.word	0x0000000e


	//----- nvinfo : EIATTR_MIN_STACK_SIZE
	.align		4
.L_2:
        /*000c*/ 	.byte	0x04, 0x12
        /*000e*/ 	.short	(.L_4 - .L_3)
	.align		4
.L_3:
        /*0010*/ 	.word	index@(triton_poi_fused_convolution_tanh_38)
        /*0014*/ 	.word	0x00000000


	//----- nvinfo : EIATTR_FRAME_SIZE
	.align		4
.L_4:
        /*0018*/ 	.byte	0x04, 0x11
        /*001a*/ 	.short	(.L_6 - .L_5)
	.align		4
.L_5:
        /*001c*/ 	.word	index@(triton_poi_fused_convolution_tanh_38)
        /*0020*/ 	.word	0x00000000


	//----- nvinfo : EIATTR_MIN_STACK_SIZE
	.align		4
.L_6:
        /*0024*/ 	.byte	0x04, 0x12
        /*0026*/ 	.short	(.L_8 - .L_7)
	.align		4
.L_7:
        /*0028*/ 	.word	index@(triton_poi_fused_convolution_tanh_38)
        /*002c*/ 	.word	0x00000000
.L_8:


//--------------------- .nv.info.triton_poi_fused_convolution_tanh_38 --------------------------
	.section	.nv.info.triton_poi_fused_convolution_tanh_38,"",@"SHT_CUDA_INFO"
	.sectionflags	@""
	.align	4


	//----- nvinfo : EIATTR_CUDA_API_VERSION
	.align		4
        /*0000*/ 	.byte	0x04, 0x37
        /*0002*/ 	.short	(.L_10 - .L_9)
.L_9:
        /*0004*/ 	.word	0x0000007c


	//----- nvinfo : EIATTR_KPARAM_INFO
	.align		4
.L_10:
        /*0008*/ 	.byte	0x04, 0x17
        /*000a*/ 	.short	(.L_12 - .L_11)
.L_11:
        /*000c*/ 	.word	0x00000000
        /*0010*/ 	.short	0x0002
        /*0012*/ 	.short	0x0010
        /*0014*/ 	.byte	0x00, 0xf0, 0x11, 0x00


	//----- nvinfo : EIATTR_KPARAM_INFO
	.align		4
.L_12:
        /*0018*/ 	.byte	0x04, 0x17
        /*001a*/ 	.short	(.L_14 - .L_13)
.L_13:
        /*001c*/ 	.word	0x00000000
        /*0020*/ 	.short	0x0001
        /*0022*/ 	.short	0x0008
        /*0024*/ 	.byte	0x00, 0xf4, 0x21, 0x00


	//----- nvinfo : EIATTR_KPARAM_INFO
	.align		4
.L_14:
        /*0028*/ 	.byte	0x04, 0x17
        /*002a*/ 	.short	(.L_16 - .L_15)
.L_15:
        /*002c*/ 	.word	0x00000000
        /*0030*/ 	.short	0x0000
        /*0032*/ 	.short	0x0000
        /*0034*/ 	.byte	0x00, 0xf4, 0x21, 0x00


	//----- nvinfo : EIATTR_SPARSE_MMA_MASK
	.align		4
.L_16:
        /*0038*/ 	.byte	0x03, 0x50
        /*003a*/ 	.short	0x0000


	//----- nvinfo : EIATTR_MAXREG_COUNT
	.align		4
        /*003c*/ 	.byte	0x03, 0x1b
        /*003e*/ 	.short	0x00ff


	//----- nvinfo : EIATTR_EXIT_INSTR_OFFSETS
	.align		4
        /*0040*/ 	.byte	0x04, 0x1c
        /*0042*/ 	.short	(.L_18 - .L_17)


	//   ....[0]....
.L_17:
        /*0044*/ 	.word	0x00000710


	//----- nvinfo : EIATTR_REQNTID
	.align		4
.L_18:
        /*0048*/ 	.byte	0x04, 0x10
        /*004a*/ 	.short	(.L_20 - .L_19)
.L_19:
        /*004c*/ 	.word	0x00000080
        /*0050*/ 	.word	0x00000001
        /*0054*/ 	.word	0x00000001


	//----- nvinfo : EIATTR_CRS_STACK_SIZE
	.align		4
.L_20:
        /*0058*/ 	.byte	0x04, 0x1e
        /*005a*/ 	.short	(.L_22 - .L_21)
.L_21:
        /*005c*/ 	.word	0x00000000


	//----- nvinfo : EIATTR_CBANK_PARAM_SIZE
	.align		4
.L_22:
        /*0060*/ 	.byte	0x03, 0x19
        /*0062*/ 	.short	0x0014


	//----- nvinfo : EIATTR_PARAM_CBANK
	.align		4
        /*0064*/ 	.byte	0x04, 0x0a
        /*0066*/ 	.short	(.L_24 - .L_23)
	.align		4
.L_23:
        /*0068*/ 	.word	index@(.nv.constant0.triton_poi_fused_convolution_tanh_38)
        /*006c*/ 	.short	0x0210
        /*006e*/ 	.short	0x0014


	//----- nvinfo : EIATTR_SW_WAR
	.align		4
.L_24:
        /*0070*/ 	.byte	0x04, 0x36
        /*0072*/ 	.short	(.L_26 - .L_25)
.L_25:
        /*0074*/ 	.word	0x00000008
.L_26:


//--------------------- .nv.callgraph             --------------------------
	.section	.nv.callgraph,"",@"SHT_CUDA_CALLGRAPH"
	.align	4
	.sectionentsize	8
	.align		4
        /*0000*/ 	.word	0x00000000
	.align		4
        /*0004*/ 	.word	0xffffffff
	.align		4
        /*0008*/ 	.word	0x00000000
	.align		4
        /*000c*/ 	.word	0xfffffffe
	.align		4
        /*0010*/ 	.word	0x00000000
	.align		4
        /*0014*/ 	.word	0xfffffffd
	.align		4
        /*0018*/ 	.word	0x00000000
	.align		4
        /*001c*/ 	.word	0xfffffffc


//--------------------- .nv.constant4             --------------------------
	.section	.nv.constant4,"a",@progbits
	.align	8
	.align		8
.nv.constant4:
        /*0000*/ 	.dword	_$_str


//--------------------- .text.triton_poi_fused_convolution_tanh_38 --------------------------
	.section	.text.triton_poi_fused_convolution_tanh_38,"ax",@progbits
	.align	128
        .global         triton_poi_fused_convolution_tanh_38
        .type           triton_poi_fused_convolution_tanh_38,@function
        .size           triton_poi_fused_convolution_tanh_38,(.L_x_13 - triton_poi_fused_convolution_tanh_38)
        .other          triton_poi_fused_convolution_tanh_38,@"STO_CUDA_ENTRY STV_DEFAULT"
triton_poi_fused_convolution_tanh_38:
.text.triton_poi_fused_convolution_tanh_38:
[----:B------:R-:W0:Y:S02]  /*0000*/  LDC R1, c[0x0][0x28] ;  /* 0x00000a00ff017b82 */ /* 0x000e240000000800 */
[----:B------:R-:W1:Y:S01]  /*0010*/  S2R R0, SR_TID.X ;  /* 0x0000000000007919 */ /* 0x000e620000002100 */
[----:B------:R-:W2:Y:S01]  /*0020*/  LDC.64 R8, c[0x0][0x218] ;  /* 0x00008600ff087b82 */ /* 0x000ea20000000a00 */
[----:B------:R-:W-:Y:S01]  /*0030*/  ULDC.64 UR4, c[0x0][0x208] ;  /* 0x0000820000047ab9 */ /* 0x000fe20000000a00 */
[----:B------:R-:W3:Y:S06]  /*0040*/  S2R R5, SR_CTAID.X ;  /* 0x0000000000057919 */ /* 0x000eec0000002500 */
[----:B------:R-:W4:Y:S01]  /*0050*/  LDC.64 R2, c[0x0][0x210] ;  /* 0x00008400ff027b82 */ /* 0x000f220000000a00 */
[----:B-1----:R-:W-:-:S02]  /*0060*/  SHF.L.U32 R0, R0, 0x2, RZ ;  /* 0x0000000200007819 */ /* 0x002fc400000006ff */
[----:B---3--:R-:W-:Y:S02]  /*0070*/  SHF.R.S32.HI R4, RZ, 0x16, R5 ;  /* 0x00000016ff047819 */ /* 0x008fe40000011405 */
[----:B------:R-:W-:Y:S02]  /*0080*/  LOP3.LUT R0, R0, 0x1fc, RZ, 0xc0, !PT ;  /* 0x000001fc00007812 */ /* 0x000fe400078ec0ff */
[----:B------:R-:W-:Y:S02]  /*0090*/  SGXT R4, R4, 0x1 ;  /* 0x000000010404781a */ /* 0x000fe40000000200 */
[----:B------:R-:W-:-:S04]  /*00a0*/  LEA R5, R5, R0, 0x9 ;  /* 0x0000000005057211 */ /* 0x000fc800078e48ff */
[----:B------:R-:W-:Y:S01]  /*00b0*/  LEA.HI R4, R4, R5, RZ, 0xc ;  /* 0x0000000504047211 */ /* 0x000fe200078f60ff */
[----:B----4-:R-:W-:-:S03]  /*00c0*/  IMAD.WIDE R2, R5, 0x4, R2 ;  /* 0x0000000405027825 */ /* 0x010fc600078e0202 */
[----:B------:R-:W-:-:S05]  /*00d0*/  SHF.R.S32.HI R4, RZ, 0xc, R4 ;  /* 0x0000000cff047819 */ /* 0x000fca0000011404 */
[----:B------:R-:W-:-:S05]  /*00e0*/  IMAD.HI R0, R4, 0x55555556, RZ ;  /* 0x5555555604007827 */ /* 0x000fca00078e02ff */
[----:B------:R-:W-:-:S05]  /*00f0*/  LEA.HI R7, R0, R0, RZ, 0x1 ;  /* 0x0000000000077211 */ /* 0x000fca00078f08ff */
[----:B------:R-:W-:-:S04]  /*0100*/  IMAD R7, R7, -0x3, R4 ;  /* 0xfffffffd07077824 */ /* 0x000fc800078e0204 */
[----:B--2---:R-:W-:Y:S02]  /*0110*/  IMAD.WIDE R8, R7, 0x4, R8 ;  /* 0x0000000407087825 */ /* 0x004fe400078e0208 */
[----:B------:R-:W2:Y:S04]  /*0120*/  LDG.E.128 R4, desc[UR4][R2.64] ;  /* 0x0000000402047981 */ /* 0x000ea8000c1e1d00 */
[----:B------:R-:W2:Y:S01]  /*0130*/  LDG.E.EL R8, desc[UR4][R8.64] ;  /* 0x0000000408087981 */ /* 0x000ea2000c2e1900 */
[----:B------:R-:W-:Y:S01]  /*0140*/  BSSY B0, `(.L_x_0) ;  /* 0x0000017000007945 */ /* 0x000fe20003800000 */
[--C-:B--2---:R-:W-:Y:S01]  /*0150*/  FADD R4, R4, R8.reuse ;  /* 0x0000000804047221 */ /* 0x104fe20000000000 */
[----:B------:R-:W-:-:S03]  /*0160*/  FADD R5, R5, R8 ;  /* 0x0000000805057221 */ /* 0x000fc60000000000 */
[----:B------:R-:W-:-:S05]  /*0170*/  FADD.FTZ R0, |R4|, -RZ ;  /* 0x800000ff04007221 */ /* 0x000fca0000010200 */
[----:B------:R-:W-:-:S13]  /*0180*/  FSETP.GE.AND P0, PT, R0, 0.60000002384185791016, PT ;  /* 0x3f19999a0000780b */ /* 0x000fda0003f06000 */
[----:B------:R-:W-:Y:S05]  /*0190*/  @!P0 BRA `(.L_x_1) ;  /* 0x0000000000288947 */ /* 0x000fea0003800000 */
[C---:B------:R-:W-:Y:S01]  /*01a0*/  FMUL R9, R0.reuse, 2.8853900432586669922 ;  /* 0x4038aa3b00097820 */ /* 0x040fe20000400000 */
[----:B------:R-:W-:Y:S01]  /*01b0*/  HFMA2.MMA R11, -RZ, RZ, 1.875, 0 ;  /* 0x3f800000ff0b7435 */ /* 0x000fe200000001ff */
[----:B------:R-:W-:-:S04]  /*01c0*/  FSETP.GE.AND P0, PT, R0, 9.010913848876953125, PT ;  /* 0x41102cb40000780b */ /* 0x000fc80003f06000 */
[----:B------:R-:W1:Y:S02]  /*01d0*/  MUFU.EX2 R9, R9 ;  /* 0x0000000900097308 */ /* 0x000e640000000800 */
[----:B-1----:R-:W-:-:S06]  /*01e0*/  FADD R10, R9, 1 ;  /* 0x3f800000090a7421 */ /* 0x002fcc0000000000 */
[----:B------:R-:W1:Y:S02]  /*01f0*/  MUFU.RCP R10, R10 ;  /* 0x0000000a000a7308 */ /* 0x000e640000001000 */
[----:B-1----:R-:W-:-:S05]  /*0200*/  FFMA.FTZ R11, R10, -2, R11 ;  /* 0xc00000000a0b7823 */ /* 0x002fca000001000b */
[----:B------:R-:W-:-:S04]  /*0210*/  FSEL R11, R11, 1, !P0 ;  /* 0x3f8000000b0b7808 */ /* 0x000fc80004000000 */
[----:B------:R-:W-:Y:S01]  /*0220*/  LOP3.LUT R4, R11, 0x80000000, R4, 0xf8, !PT ;  /* 0x800000000b047812 */ /* 0x000fe200078ef804 */
[----:B------:R-:W-:Y:S06]  /*0230*/  BRA `(.L_x_2) ;  /* 0x00000000001c7947 */ /* 0x000fec0003800000 */
.L_x_1:
[----:B------:R-:W-:Y:S01]  /*0240*/  MOV R0, 0x3c80f082 ;  /* 0x3c80f08200007802 */ /* 0x000fe20000000f00 */
[----:B------:R-:W-:-:S04]  /*0250*/  FMUL R9, R4, R4 ;  /* 0x0000000404097220 */ /* 0x000fc80000400000 */
[----:B------:R-:W-:-:S04]  /*0260*/  FFMA.FTZ R0, R9, R0, -0.052303962409496307373 ;  /* 0xbd563cae09007423 */ /* 0x000fc80000010000 */
[----:B------:R-:W-:-:S04]  /*0270*/  FFMA.FTZ R0, R9, R0, 0.1331529766321182251 ;  /* 0x3e08594109007423 */ /* 0x000fc80000010000 */
[----:B------:R-:W-:-:S04]  /*0280*/  FFMA.FTZ R0, R9, R0, -0.33332768082618713379 ;  /* 0xbeaaa9ed09007423 */ /* 0x000fc80000010000 */
[----:B------:R-:W-:-:S04]  /*0290*/  FFMA.FTZ R9, R9, R0, RZ ;  /* 0x0000000009097223 */ /* 0x000fc800000100ff */
[----:B------:R-:W-:-:S07]  /*02a0*/  FFMA.FTZ R4, R4, R9, R4 ;  /* 0x0000000904047223 */ /* 0x000fce0000010004 */
.L_x_2:
[----:B------:R-:W-:Y:S05]  /*02b0*/  BSYNC B0 ;  /* 0x0000000000007941 */ /* 0x000fea0003800000 */
.L_x_0:
[----:B------:R-:W-:Y:S01]  /*02c0*/  FADD.FTZ R11, |R5|, -RZ ;  /* 0x800000ff050b7221 */ /* 0x000fe20000010200 */
[----:B------:R-:W-:Y:S01]  /*02d0*/  BSSY B0, `(.L_x_3) ;  /* 0x0000015000007945 */ /* 0x000fe20003800000 */
[----:B------:R-:W-:-:S03]  /*02e0*/  FADD R6, R6, R8 ;  /* 0x0000000806067221 */ /* 0x000fc60000000000 */
        /* <DEDUP_REMOVED lines=12> */
.L_x_4:
[----:B------:R-:W-:Y:S01]  /*03b0*/  MOV R0, 0x3c80f082 ;  /* 0x3c80f08200007802 */ /* 0x000fe20000000f00 */
[----:B------:R-:W-:-:S04]  /*03c0*/  FMUL R9, R5, R5 ;  /* 0x0000000505097220 */ /* 0x000fc80000400000 */
[----:B------:R-:W-:-:S04]  /*03d0*/  FFMA.FTZ R0, R9, R0, -0.052303962409496307373 ;  /* 0xbd563cae09007423 */ /* 0x000fc80000010000 */
[----:B------:R-:W-:-:S04]  /*03e0*/  FFMA.FTZ R0, R9, R0, 0.1331529766321182251 ;  /* 0x3e08594109007423 */ /* 0x000fc80000010000 */
[----:B------:R-:W-:-:S04]  /*03f0*/  FFMA.FTZ R0, R9, R0, -0.33332768082618713379 ;  /* 0xbeaaa9ed09007423 */ /* 0x000fc80000010000 */
[----:B------:R-:W-:-:S04]  /*0400*/  FFMA.FTZ R0, R9, R0, RZ ;  /* 0x0000000009007223 */ /* 0x000fc800000100ff */
[----:B------:R-:W-:-:S07]  /*0410*/  FFMA.FTZ R5, R5, R0, R5 ;  /* 0x0000000005057223 */ /* 0x000fce0000010005 */
.L_x_5:
[----:B------:R-:W-:Y:S05]  /*0420*/  BSYNC B0 ;  /* 0x0000000000007941 */ /* 0x000fea0003800000 */
.L_x_3:
        /* <DEDUP_REMOVED lines=15> */
.L_x_7:
[----:B------:R-:W-:Y:S01]  /*0520*/  MOV R0, 0x3c80f082 ;  /* 0x3c80f08200007802 */ /* 0x000fe20000000f00 */
[----:B------:R-:W-:-:S04]  /*0530*/  FMUL R9, R6, R6 ;  /* 0x0000000606097220 */ /* 0x000fc80000400000 */
[----:B------:R-:W-:-:S04]  /*0540*/  FFMA.FTZ R0, R9, R0, -0.052303962409496307373 ;  /* 0xbd563cae09007423 */ /* 0x000fc80000010000 */
[----:B------:R-:W-:-:S04]  /*0550*/  FFMA.FTZ R0, R9, R0, 0.1331529766321182251 ;  /* 0x3e08594109007423 */ /* 0x000fc80000010000 */
[----:B------:R-:W-:-:S04]  /*0560*/  FFMA.FTZ R0, R9, R0, -0.33332768082618713379 ;  /* 0xbeaaa9ed09007423 */ /* 0x000fc80000010000 */
[----:B------:R-:W-:-:S04]  /*0570*/  FFMA.FTZ R9, R9, R0, RZ ;  /* 0x0000000009097223 */ /* 0x000fc800000100ff */
[----:B------:R-:W-:-:S07]  /*0580*/  FFMA.FTZ R6, R6, R9, R6 ;  /* 0x0000000906067223 */ /* 0x000fce0000010006 */
.L_x_8:
[----:B------:R-:W-:Y:S05]  /*0590*/  BSYNC B0 ;  /* 0x0000000000007941 */ /* 0x000fea0003800000 */
.L_x_6:
[----:B------:R-:W-:Y:S01]  /*05a0*/  FADD.FTZ R10, |R7|, -RZ ;  /* 0x800000ff070a7221 */ /* 0x000fe20000010200 */
[----:B------:R-:W-:Y:S04]  /*05b0*/  BSSY B0, `(.L_x_9) ;  /* 0x0000014000007945 */ /* 0x000fe80003800000 */
        /* <DEDUP_REMOVED lines=12> */
.L_x_10:
[----:B------:R-:W-:Y:S01]  /*0680*/  MOV R0, 0x3c80f082 ;  /* 0x3c80f08200007802 */ /* 0x000fe20000000f00 */
[----:B------:R-:W-:-:S04]  /*0690*/  FMUL R9, R7, R7 ;  /* 0x0000000707097220 */ /* 0x000fc80000400000 */
[----:B------:R-:W-:-:S04]  /*06a0*/  FFMA.FTZ R0, R9, R0, -0.052303962409496307373 ;  /* 0xbd563cae09007423 */ /* 0x000fc80000010000 */
[----:B------:R-:W-:-:S04]  /*06b0*/  FFMA.FTZ R0, R9, R0, 0.1331529766321182251 ;  /* 0x3e08594109007423 */ /* 0x000fc80000010000 */
[----:B------:R-:W-:-:S04]  /*06c0*/  FFMA.FTZ R0, R9, R0, -0.33332768082618713379 ;  /* 0xbeaaa9ed09007423 */ /* 0x000fc80000010000 */
[----:B------:R-:W-:-:S04]  /*06d0*/  FFMA.FTZ R0, R9, R0, RZ ;  /* 0x0000000009007223 */ /* 0x000fc800000100ff */
[----:B------:R-:W-:-:S07]  /*06e0*/  FFMA.FTZ R7, R7, R0, R7 ;  /* 0x0000000007077223 */ /* 0x000fce0000010007 */
.L_x_11:
[----:B------:R-:W-:Y:S05]  /*06f0*/  BSYNC B0 ;  /* 0x0000000000007941 */ /* 0x000fea0003800000 */
.L_x_9:
[----:B------:R-:W-:Y:S01]  /*0700*/  STG.E.128 desc[UR4][R2.64], R4 ;  /* 0x0000000402007986 */ /* 0x000fe2000c101d04 */
[----:B------:R-:W-:Y:S05]  /*0710*/  EXIT ;  /* 0x000000000000794d */ /* 0x000fea0003800000 */
.L_x_12:
[----:B------:R-:W-:-:S00]  /*0720*/  BRA `(.L_x_12) ;  /* 0xfffffffc00fc7947 */ /* 0x000fc0000383ffff */
[----:B------:R-:W-:-:S00]  /*0730*/  NOP ;  /* 0x0000000000007918 */ /* 0x000fc00000000000 */
        /* <DEDUP_REMOVED lines=12> */
.L_x_13:


//--------------------- .nv.global.init           --------------------------
	.section	.nv.global.init,"aw",@progbits
.nv.global.init:
	.type		_$_str,@object
	.size		_$_str,(.L_0 - _$_str)
_$_str:
        /*0000*/ 	.byte	0x5f, 0x5f, 0x43, 0x55, 0x44, 0x41, 0x5f, 0x46, 0x54, 0x5a, 0x00
.L_0:


//--------------------- .nv.constant0.triton_poi_fused_convolution_tanh_38 --------------------------
	.section	.nv.constant0.triton_poi_fused_convolution_tanh_38,"a",@progbits
	.sectionflags	@""
	.align	4
.nv.constant0.triton_poi_fused_convolution_tanh_38:
	.zero		548
